//
// Generated by NVIDIA NVVM Compiler
//
// Compiler Build ID: CL-36424714
// Cuda compilation tools, release 13.0, V13.0.88
// Based on NVVM 20.0.0
//

.version 9.0
.target sm_100
.address_size 64

	// .globl	_Z3addiPfS_

.visible .entry _Z3addiPfS_(
	.param .u32 _Z3addiPfS__param_0,
	.param .u64 .ptr .align 1 _Z3addiPfS__param_1,
	.param .u64 .ptr .align 1 _Z3addiPfS__param_2
)
{
	.reg .pred 	%p<2>;
	.reg .b32 	%r<6>;
	.reg .b32 	%f<4>;
	.reg .b64 	%rd<8>;

	ld.param.u32 	%r2, [_Z3addiPfS__param_0];
	ld.param.u64 	%rd1, [_Z3addiPfS__param_1];
	ld.param.u64 	%rd2, [_Z3addiPfS__param_2];
	mov.u32 	%r3, %ntid.x;
	mov.u32 	%r4, %ctaid.x;
	mov.u32 	%r5, %tid.x;
	mad.lo.s32 	%r1, %r3, %r4, %r5;
	setp.ge.s32 	%p1, %r1, %r2;
	@%p1 bra 	$L__BB0_2;
	cvta.to.global.u64 	%rd3, %rd1;
	cvta.to.global.u64 	%rd4, %rd2;
	mul.wide.s32 	%rd5, %r1, 4;
	add.s64 	%rd6, %rd3, %rd5;
	ld.global.f32 	%f1, [%rd6];
	add.s64 	%rd7, %rd4, %rd5;
	ld.global.f32 	%f2, [%rd7];
	add.f32 	%f3, %f1, %f2;
	st.global.f32 	[%rd7], %f3;
$L__BB0_2:
	ret;

}


// ===== COMPILED SASS (sm_100) =====

	.target	sm_100

	.elftype	@"ET_EXEC"


//--------------------- .note.nv.tkinfo           --------------------------
	.section	.note.nv.tkinfo,"",@"SHT_NOTE"
	.sectionflags	@"SHF_NOTE_NV_TKINFO"
	.tkinfo
        /*0018*/ 	.word	0x00000002
        /*0030*/ 	.string	""
        /*0030*/ 	.string	"ptxas"
        /*0030*/ 	.string	"Cuda compilation tools, release 13.0, V13.0.88"
        /*0030*/ 	.string	"Build cuda_13.0.r13.0/compiler.36424714_0"
        /*0030*/ 	.string	"-arch sm_100 -m 64 "



//--------------------- .note.nv.cuinfo           --------------------------
	.section	.note.nv.cuinfo,"",@"SHT_NOTE"
	.sectionflags	@"SHF_NOTE_NV_CUINFO"
        /*0018*/ 	.short	0x0002
        /*001a*/ 	.short	0x0064
        /*001c*/ 	.short	0x0082
	.zero		2


//--------------------- .nv.info                  --------------------------
	.section	.nv.info,"",@"SHT_CUDA_INFO"
	.align	4


	//----- nvinfo : EIATTR_REGCOUNT
	.align		4
        /*0000*/ 	.byte	0x04, 0x2f
        /*0002*/ 	.short	(.L_1 - .L_0)
	.align		4
.L_0:
        /*0004*/ 	.word	index@(_Z3addiPfS_)
        /*0008*/ 	.word	0x0000000a


	//----- nvinfo : EIATTR_FRAME_SIZE
	.align		4
.L_1:
        /*000c*/ 	.byte	0x04, 0x11
        /*000e*/ 	.short	(.L_3 - .L_2)
	.align		4
.L_2:
        /*0010*/ 	.word	index@(_Z3addiPfS_)
        /*0014*/ 	.word	0x00000000


	//----- nvinfo : EIATTR_MIN_STACK_SIZE
	.align		4
.L_3:
        /*0018*/ 	.byte	0x04, 0x12
        /*001a*/ 	.short	(.L_5 - .L_4)
	.align		4
.L_4:
        /*001c*/ 	.word	index@(_Z3addiPfS_)
        /*0020*/ 	.word	0x00000000
.L_5:


//--------------------- .nv.compat                --------------------------
	.section	.nv.compat,"",@"SHT_CUDA_COMPAT_INFO"
	.align	4
        /*0000*/ 	.byte	0x02, 0x09, 0x00, 0x00, 0x02, 0x02, 0x01, 0x00, 0x02, 0x05, 0x05, 0x00, 0x03, 0x07, 0x01, 0x01
        /*0010*/ 	.byte	0x02, 0x03, 0x00, 0x00, 0x02, 0x06, 0x01, 0x00, 0x04, 0x0b, 0x08, 0x00, 0x09, 0x00, 0x00, 0x00
        /*0020*/ 	.byte	0x00, 0x00, 0x00, 0x00


//--------------------- .nv.info._Z3addiPfS_      --------------------------
	.section	.nv.info._Z3addiPfS_,"",@"SHT_CUDA_INFO"
	.sectionflags	@""
	.align	4


	//----- nvinfo : EIATTR_CUDA_API_VERSION
	.align		4
        /*0000*/ 	.byte	0x04, 0x37
        /*0002*/ 	.short	(.L_7 - .L_6)
.L_6:
        /*0004*/ 	.word	0x00000082


	//----- nvinfo : EIATTR_KPARAM_INFO
	.align		4
.L_7:
        /*0008*/ 	.byte	0x04, 0x17
        /*000a*/ 	.short	(.L_9 - .L_8)
.L_8:
        /*000c*/ 	.word	0x00000000
        /*0010*/ 	.short	0x0002
        /*0012*/ 	.short	0x0010
        /*0014*/ 	.byte	0x00, 0xf5, 0x21, 0x00


	//----- nvinfo : EIATTR_KPARAM_INFO
	.align		4
.L_9:
        /*0018*/ 	.byte	0x04, 0x17
        /*001a*/ 	.short	(.L_11 - .L_10)
.L_10:
        /*001c*/ 	.word	0x00000000
        /*0020*/ 	.short	0x0001
        /*0022*/ 	.short	0x0008
        /*0024*/ 	.byte	0x00, 0xf5, 0x21, 0x00


	//----- nvinfo : EIATTR_KPARAM_INFO
	.align		4
.L_11:
        /*0028*/ 	.byte	0x04, 0x17
        /*002a*/ 	.short	(.L_13 - .L_12)
.L_12:
        /*002c*/ 	.word	0x00000000
        /*0030*/ 	.short	0x0000
        /*0032*/ 	.short	0x0000
        /*0034*/ 	.byte	0x00, 0xf0, 0x11, 0x00


	//----- nvinfo : EIATTR_SPARSE_MMA_MASK
	.align		4
.L_13:
        /*0038*/ 	.byte	0x03, 0x50
        /*003a*/ 	.short	0x0000


	//----- nvinfo : EIATTR_MAXREG_COUNT
	.align		4
        /*003c*/ 	.byte	0x03, 0x1b
        /*003e*/ 	.short	0x00ff


	//----- nvinfo : EIATTR_MERCURY_ISA_VERSION
	.align		4
        /*0040*/ 	.byte	0x03, 0x5f
        /*0042*/ 	.short	0x0101


	//----- nvinfo : EIATTR_VRC_CTA_INIT_COUNT
	.align		4
        /*0044*/ 	.byte	0x02, 0x4a
	.zero		1
	.zero		1


	//----- nvinfo : EIATTR_EXIT_INSTR_OFFSETS
	.align		4
        /*0048*/ 	.byte	0x04, 0x1c
        /*004a*/ 	.short	(.L_15 - .L_14)


	//   ....[0]....
.L_14:
        /*004c*/ 	.word	0x00000070


	//   ....[1]....
        /*0050*/ 	.word	0x00000110


	//----- nvinfo : EIATTR_CBANK_PARAM_SIZE
	.align		4
.L_15:
        /*0054*/ 	.byte	0x03, 0x19
        /*0056*/ 	.short	0x0018


	//----- nvinfo : EIATTR_PARAM_CBANK
	.align		4
        /*0058*/ 	.byte	0x04, 0x0a
        /*005a*/ 	.short	(.L_17 - .L_16)
	.align		4
.L_16:
        /*005c*/ 	.word	index@(.nv.constant0._Z3addiPfS_)
        /*0060*/ 	.short	0x0380
        /*0062*/ 	.short	0x0018


	//----- nvinfo : EIATTR_SW_WAR
	.align		4
.L_17:
        /*0064*/ 	.byte	0x04, 0x36
        /*0066*/ 	.short	(.L_19 - .L_18)
.L_18:
        /*0068*/ 	.word	0x00000008
.L_19:


//--------------------- .nv.callgraph             --------------------------
	.section	.nv.callgraph,"",@"SHT_CUDA_CALLGRAPH"
	.align	4
	.sectionentsize	8
	.align		4
        /*0000*/ 	.word	0x00000000
	.align		4
        /*0004*/ 	.word	0xffffffff
	.align		4
        /*0008*/ 	.word	0x00000000
	.align		4
        /*000c*/ 	.word	0xfffffffe
	.align		4
        /*0010*/ 	.word	0x00000000
	.align		4
        /*0014*/ 	.word	0xfffffffd
	.align		4
        /*0018*/ 	.word	0x00000000
	.align		4
        /*001c*/ 	.word	0xfffffffc


//--------------------- .text._Z3addiPfS_         --------------------------
	.section	.text._Z3addiPfS_,"ax",@progbits
	.align	128
        .global         _Z3addiPfS_
        .type           _Z3addiPfS_,@function
        .size           _Z3addiPfS_,(.L_x_1 - _Z3addiPfS_)
        .other          _Z3addiPfS_,@"STO_CUDA_ENTRY STV_DEFAULT"
_Z3addiPfS_:
.text._Z3addiPfS_:
[----:B------:R-:W-:Y:S01]  /*0000*/  LDC R1, c[0x0][0x37c] ;  /* 0x0000df00ff017b82 */ /* 0x000fe20000000800 */
[----:B------:R-:W0:Y:S01]  /*0010*/  S2R R7, SR_CTAID.X ;  /* 0x0000000000077919 */ /* 0x000e220000002500 */
[----:B------:R-:W0:Y:S01]  /*0020*/  LDCU UR4, c[0x0][0x360] ;  /* 0x00006c00ff0477ac */ /* 0x000e220008000800 */
[----:B------:R-:W0:Y:S01]  /*0030*/  S2R R0, SR_TID.X ;  /* 0x0000000000007919 */ /* 0x000e220000002100 */
[----:B------:R-:W1:Y:S01]  /*0040*/  LDCU UR5, c[0x0][0x380] ;  /* 0x00007000ff0577ac */ /* 0x000e620008000800 */
[----:B0-----:R-:W-:-:S05]  /*0050*/  IMAD R7, R7, UR4, R0 ;  /* 0x0000000407077c24 */ /* 0x001fca000f8e0200 */
[----:B-1----:R-:W-:-:S13]  /*0060*/  ISETP.GE.AND P0, PT, R7, UR5, PT ;  /* 0x0000000507007c0c */ /* 0x002fda000bf06270 */
[----:B------:R-:W-:Y:S05]  /*0070*/  @P0 EXIT ;  /* 0x000000000000094d */ /* 0x000fea0003800000 */
[----:B------:R-:W0:Y:S01]  /*0080*/  LDC.64 R2, c[0x0][0x388] ;  /* 0x0000e200ff027b82 */ /* 0x000e220000000a00 */
[----:B------:R-:W1:Y:S07]  /*0090*/  LDCU.64 UR4, c[0x0][0x358] ;  /* 0x00006b00ff0477ac */ /* 0x000e6e0008000a00 */
[----:B------:R-:W2:Y:S01]  /*00a0*/  LDC.64 R4, c[0x0][0x390] ;  /* 0x0000e400ff047b82 */ /* 0x000ea20000000a00 */
[----:B0-----:R-:W-:-:S06]  /*00b0*/  IMAD.WIDE R2, R7, 0x4, R2 ;  /* 0x0000000407027825 */ /* 0x001fcc00078e0202 */
[----:B-1----:R-:W3:Y:S01]  /*00c0*/  LDG.E R2, desc[UR4][R2.64] ;  /* 0x0000000402027981 */ /* 0x002ee2000c1e1900 */
[----:B--2---:R-:W-:-:S05]  /*00d0*/  IMAD.WIDE R4, R7, 0x4, R4 ;  /* 0x0000000407047825 */ /* 0x004fca00078e0204 */
[----:B------:R-:W3:Y:S02]  /*00e0*/  LDG.E R7, desc[UR4][R4.64] ;  /* 0x0000000404077981 */ /* 0x000ee4000c1e1900 */
[----:B---3--:R-:W-:-:S05]  /*00f0*/  FADD R7, R2, R7 ;  /* 0x0000000702077221 */ /* 0x008fca0000000000 */
[----:B------:R-:W-:Y:S01]  /*0100*/  STG.E desc[UR4][R4.64], R7 ;  /* 0x0000000704007986 */ /* 0x000fe2000c101904 */
[----:B------:R-:W-:Y:S05]  /*0110*/  EXIT ;  /* 0x000000000000794d */ /* 0x000fea0003800000 */
.L_x_0:
[----:B------:R-:W-:-:S00]  /*0120*/  BRA `(.L_x_0) ;  /* 0xfffffffc00fc7947 */ /* 0x000fc0000383ffff */
[----:B------:R-:W-:-:S00]  /*0130*/  NOP ;  /* 0x0000000000007918 */ /* 0x000fc00000000000 */
        /* <DEDUP_REMOVED lines=12> */
.L_x_1:


//--------------------- .nv.shared.reserved.0     --------------------------
	.section	.nv.shared.reserved.0,"aw",@nobits
	.weak		__nv_reservedSMEM_offset_0_alias
	.size		__nv_reservedSMEM_offset_0_alias, 0, 64
	.other		__nv_reservedSMEM_offset_0_alias,@"STO_CUDA_RESERVED_SHARED STV_DEFAULT"
__nv_reservedSMEM_offset_0_alias:
	.zero		0
	.zero		64


//--------------------- .nv.constant0._Z3addiPfS_ --------------------------
	.section	.nv.constant0._Z3addiPfS_,"a",@progbits
	.sectionflags	@""
	.align	4
.nv.constant0._Z3addiPfS_:
	.zero		920


//--------------------- SYMBOLS --------------------------

	.type		.nv.reservedSmem.offset0,@object
	.size		.nv.reservedSmem.offset0,0x4
